//
// Generated by NVIDIA NVVM Compiler
//
// Compiler Build ID: CL-36424714
// Cuda compilation tools, release 13.0, V13.0.88
// Based on NVVM 20.0.0
//

.version 9.0
.target sm_100
.address_size 64

	// .globl	_Z15feedforward_gpuiiPKmS0_S0_PKdS2_Pd

.visible .entry _Z15feedforward_gpuiiPKmS0_S0_PKdS2_Pd(
	.param .u32 _Z15feedforward_gpuiiPKmS0_S0_PKdS2_Pd_param_0,
	.param .u32 _Z15feedforward_gpuiiPKmS0_S0_PKdS2_Pd_param_1,
	.param .u64 .ptr .align 1 _Z15feedforward_gpuiiPKmS0_S0_PKdS2_Pd_param_2,
	.param .u64 .ptr .align 1 _Z15feedforward_gpuiiPKmS0_S0_PKdS2_Pd_param_3,
	.param .u64 .ptr .align 1 _Z15feedforward_gpuiiPKmS0_S0_PKdS2_Pd_param_4,
	.param .u64 .ptr .align 1 _Z15feedforward_gpuiiPKmS0_S0_PKdS2_Pd_param_5,
	.param .u64 .ptr .align 1 _Z15feedforward_gpuiiPKmS0_S0_PKdS2_Pd_param_6,
	.param .u64 .ptr .align 1 _Z15feedforward_gpuiiPKmS0_S0_PKdS2_Pd_param_7
)
{
	.reg .pred 	%p<7>;
	.reg .b32 	%r<21>;
	.reg .b32 	%f<3>;
	.reg .b64 	%rd<44>;
	.reg .b64 	%fd<37>;

	ld.param.u32 	%r5, [_Z15feedforward_gpuiiPKmS0_S0_PKdS2_Pd_param_0];
	ld.param.u32 	%r4, [_Z15feedforward_gpuiiPKmS0_S0_PKdS2_Pd_param_1];
	ld.param.u64 	%rd11, [_Z15feedforward_gpuiiPKmS0_S0_PKdS2_Pd_param_2];
	ld.param.u64 	%rd15, [_Z15feedforward_gpuiiPKmS0_S0_PKdS2_Pd_param_3];
	ld.param.u64 	%rd12, [_Z15feedforward_gpuiiPKmS0_S0_PKdS2_Pd_param_4];
	ld.param.u64 	%rd13, [_Z15feedforward_gpuiiPKmS0_S0_PKdS2_Pd_param_5];
	ld.param.u64 	%rd14, [_Z15feedforward_gpuiiPKmS0_S0_PKdS2_Pd_param_6];
	ld.param.u64 	%rd16, [_Z15feedforward_gpuiiPKmS0_S0_PKdS2_Pd_param_7];
	cvta.to.global.u64 	%rd1, %rd16;
	cvta.to.global.u64 	%rd17, %rd15;
	mov.u32 	%r6, %ctaid.x;
	mul.lo.s32 	%r7, %r5, %r6;
	cvt.u64.u32 	%rd18, %r7;
	mul.wide.s32 	%rd19, %r4, 8;
	add.s64 	%rd2, %rd17, %rd19;
	ld.global.u64 	%rd20, [%rd2];
	mov.u32 	%r8, %tid.x;
	cvt.u64.u32 	%rd21, %r8;
	add.s64 	%rd3, %rd18, %rd21;
	add.s64 	%rd4, %rd3, %rd20;
	ld.global.u64 	%rd22, [%rd2+8];
	setp.ge.u64 	%p1, %rd4, %rd22;
	@%p1 bra 	$L__BB0_8;
	cvta.to.global.u64 	%rd23, %rd11;
	cvta.to.global.u64 	%rd24, %rd13;
	shl.b64 	%rd25, %rd4, 3;
	add.s64 	%rd26, %rd24, %rd25;
	ld.global.f64 	%fd35, [%rd26];
	add.s64 	%rd5, %rd1, %rd25;
	st.global.f64 	[%rd5], %fd35;
	add.s64 	%rd6, %rd23, %rd19;
	ld.global.u64 	%rd28, [%rd6+-8];
	setp.eq.s64 	%p2, %rd28, 0;
	@%p2 bra 	$L__BB0_4;
	cvta.to.global.u64 	%rd30, %rd12;
	add.s64 	%rd7, %rd30, %rd19;
	cvta.to.global.u64 	%rd8, %rd14;
	mov.b64 	%rd43, 0;
$L__BB0_3:
	ld.global.u64 	%rd32, [%rd2+-8];
	add.s64 	%rd33, %rd32, %rd43;
	ld.global.u64 	%rd34, [%rd7];
	ld.global.u64 	%rd35, [%rd6];
	add.s64 	%rd36, %rd3, %rd34;
	mad.lo.s64 	%rd37, %rd35, %rd43, %rd36;
	shl.b64 	%rd38, %rd33, 3;
	add.s64 	%rd39, %rd1, %rd38;
	ld.global.f64 	%fd9, [%rd39];
	shl.b64 	%rd40, %rd37, 3;
	add.s64 	%rd41, %rd8, %rd40;
	ld.global.f64 	%fd10, [%rd41];
	fma.rn.f64 	%fd35, %fd9, %fd10, %fd35;
	st.global.f64 	[%rd5], %fd35;
	add.s64 	%rd43, %rd43, 1;
	ld.global.u64 	%rd42, [%rd6+-8];
	setp.lt.u64 	%p3, %rd43, %rd42;
	@%p3 bra 	$L__BB0_3;
$L__BB0_4:
	neg.f64 	%fd11, %fd35;
	fma.rn.f64 	%fd12, %fd35, 0dBFF71547652B82FE, 0d4338000000000000;
	{
	.reg .b32 %temp; 
	mov.b64 	{%r1, %temp}, %fd12;
	}
	mov.f64 	%fd13, 0dC338000000000000;
	add.rn.f64 	%fd14, %fd12, %fd13;
	fma.rn.f64 	%fd15, %fd14, 0dBFE62E42FEFA39EF, %fd11;
	fma.rn.f64 	%fd16, %fd14, 0dBC7ABC9E3B39803F, %fd15;
	fma.rn.f64 	%fd17, %fd16, 0d3E5ADE1569CE2BDF, 0d3E928AF3FCA213EA;
	fma.rn.f64 	%fd18, %fd17, %fd16, 0d3EC71DEE62401315;
	fma.rn.f64 	%fd19, %fd18, %fd16, 0d3EFA01997C89EB71;
	fma.rn.f64 	%fd20, %fd19, %fd16, 0d3F2A01A014761F65;
	fma.rn.f64 	%fd21, %fd20, %fd16, 0d3F56C16C1852B7AF;
	fma.rn.f64 	%fd22, %fd21, %fd16, 0d3F81111111122322;
	fma.rn.f64 	%fd23, %fd22, %fd16, 0d3FA55555555502A1;
	fma.rn.f64 	%fd24, %fd23, %fd16, 0d3FC5555555555511;
	fma.rn.f64 	%fd25, %fd24, %fd16, 0d3FE000000000000B;
	fma.rn.f64 	%fd26, %fd25, %fd16, 0d3FF0000000000000;
	fma.rn.f64 	%fd27, %fd26, %fd16, 0d3FF0000000000000;
	{
	.reg .b32 %temp; 
	mov.b64 	{%r2, %temp}, %fd27;
	}
	{
	.reg .b32 %temp; 
	mov.b64 	{%temp, %r3}, %fd27;
	}
	shl.b32 	%r9, %r1, 20;
	add.s32 	%r10, %r9, %r3;
	mov.b64 	%fd36, {%r2, %r10};
	{
	.reg .b32 %temp; 
	mov.b64 	{%temp, %r11}, %fd11;
	}
	mov.b32 	%f2, %r11;
	abs.f32 	%f1, %f2;
	setp.lt.f32 	%p4, %f1, 0f4086232B;
	@%p4 bra 	$L__BB0_7;
	setp.gt.f64 	%p5, %fd35, 0d0000000000000000;
	mov.f64 	%fd28, 0d7FF0000000000000;
	sub.f64 	%fd29, %fd28, %fd35;
	selp.f64 	%fd36, 0d0000000000000000, %fd29, %p5;
	setp.geu.f32 	%p6, %f1, 0f40874800;
	@%p6 bra 	$L__BB0_7;
	shr.u32 	%r12, %r1, 31;
	add.s32 	%r13, %r1, %r12;
	shr.s32 	%r14, %r13, 1;
	shl.b32 	%r15, %r14, 20;
	add.s32 	%r16, %r3, %r15;
	mov.b64 	%fd30, {%r2, %r16};
	sub.s32 	%r17, %r1, %r14;
	shl.b32 	%r18, %r17, 20;
	add.s32 	%r19, %r18, 1072693248;
	mov.b32 	%r20, 0;
	mov.b64 	%fd31, {%r20, %r19};
	mul.f64 	%fd36, %fd31, %fd30;
$L__BB0_7:
	add.f64 	%fd32, %fd36, 0d3FF0000000000000;
	rcp.rn.f64 	%fd33, %fd32;
	st.global.f64 	[%rd5], %fd33;
$L__BB0_8:
	ret;

}


// ===== COMPILED SASS (sm_100) =====

	.target	sm_100

	.elftype	@"ET_EXEC"


//--------------------- .note.nv.tkinfo           --------------------------
	.section	.note.nv.tkinfo,"",@"SHT_NOTE"
	.sectionflags	@"SHF_NOTE_NV_TKINFO"
	.tkinfo
        /*0018*/ 	.word	0x00000002
        /*0030*/ 	.string	""
        /*0030*/ 	.string	"ptxas"
        /*0030*/ 	.string	"Cuda compilation tools, release 13.0, V13.0.88"
        /*0030*/ 	.string	"Build cuda_13.0.r13.0/compiler.36424714_0"
        /*0030*/ 	.string	"-arch sm_100 -m 64 "



//--------------------- .note.nv.cuinfo           --------------------------
	.section	.note.nv.cuinfo,"",@"SHT_NOTE"
	.sectionflags	@"SHF_NOTE_NV_CUINFO"
        /*0018*/ 	.short	0x0002
        /*001a*/ 	.short	0x0064
        /*001c*/ 	.short	0x0082
	.zero		2


//--------------------- .nv.info                  --------------------------
	.section	.nv.info,"",@"SHT_CUDA_INFO"
	.align	4


	//----- nvinfo : EIATTR_REGCOUNT
	.align		4
        /*0000*/ 	.byte	0x04, 0x2f
        /*0002*/ 	.short	(.L_1 - .L_0)
	.align		4
.L_0:
        /*0004*/ 	.word	index@(_Z15feedforward_gpuiiPKmS0_S0_PKdS2_Pd)
        /*0008*/ 	.word	0x00000018


	//----- nvinfo : EIATTR_FRAME_SIZE
	.align		4
.L_1:
        /*000c*/ 	.byte	0x04, 0x11
        /*000e*/ 	.short	(.L_3 - .L_2)
	.align		4
.L_2:
        /*0010*/ 	.word	index@($__internal_0_$__cuda_sm20_dblrcp_rn_slowpath_v3)
        /*0014*/ 	.word	0x00000000


	//----- nvinfo : EIATTR_FRAME_SIZE
	.align		4
.L_3:
        /*0018*/ 	.byte	0x04, 0x11
        /*001a*/ 	.short	(.L_5 - .L_4)
	.align		4
.L_4:
        /*001c*/ 	.word	index@(_Z15feedforward_gpuiiPKmS0_S0_PKdS2_Pd)
        /*0020*/ 	.word	0x00000000


	//----- nvinfo : EIATTR_MIN_STACK_SIZE
	.align		4
.L_5:
        /*0024*/ 	.byte	0x04, 0x12
        /*0026*/ 	.short	(.L_7 - .L_6)
	.align		4
.L_6:
        /*0028*/ 	.word	index@(_Z15feedforward_gpuiiPKmS0_S0_PKdS2_Pd)
        /*002c*/ 	.word	0x00000000
.L_7:


//--------------------- .nv.compat                --------------------------
	.section	.nv.compat,"",@"SHT_CUDA_COMPAT_INFO"
	.align	4
        /*0000*/ 	.byte	0x02, 0x09, 0x00, 0x00, 0x02, 0x02, 0x01, 0x00, 0x02, 0x05, 0x05, 0x00, 0x03, 0x07, 0x01, 0x01
        /*0010*/ 	.byte	0x02, 0x03, 0x00, 0x00, 0x02, 0x06, 0x01, 0x00, 0x04, 0x0b, 0x08, 0x00, 0x01, 0x00, 0x00, 0x00
        /*0020*/ 	.byte	0x00, 0x00, 0x00, 0x00


//--------------------- .nv.info._Z15feedforward_gpuiiPKmS0_S0_PKdS2_Pd --------------------------
	.section	.nv.info._Z15feedforward_gpuiiPKmS0_S0_PKdS2_Pd,"",@"SHT_CUDA_INFO"
	.sectionflags	@""
	.align	4


	//----- nvinfo : EIATTR_CUDA_API_VERSION
	.align		4
        /*0000*/ 	.byte	0x04, 0x37
        /*0002*/ 	.short	(.L_9 - .L_8)
.L_8:
        /*0004*/ 	.word	0x00000082


	//----- nvinfo : EIATTR_KPARAM_INFO
	.align		4
.L_9:
        /*0008*/ 	.byte	0x04, 0x17
        /*000a*/ 	.short	(.L_11 - .L_10)
.L_10:
        /*000c*/ 	.word	0x00000000
        /*0010*/ 	.short	0x0007
        /*0012*/ 	.short	0x0030
        /*0014*/ 	.byte	0x00, 0xf5, 0x21, 0x00


	//----- nvinfo : EIATTR_KPARAM_INFO
	.align		4
.L_11:
        /*0018*/ 	.byte	0x04, 0x17
        /*001a*/ 	.short	(.L_13 - .L_12)
.L_12:
        /*001c*/ 	.word	0x00000000
        /*0020*/ 	.short	0x0006
        /*0022*/ 	.short	0x0028
        /*0024*/ 	.byte	0x00, 0xf5, 0x21, 0x00


	//----- nvinfo : EIATTR_KPARAM_INFO
	.align		4
.L_13:
        /*0028*/ 	.byte	0x04, 0x17
        /*002a*/ 	.short	(.L_15 - .L_14)
.L_14:
        /*002c*/ 	.word	0x00000000
        /*0030*/ 	.short	0x0005
        /*0032*/ 	.short	0x0020
        /*0034*/ 	.byte	0x00, 0xf5, 0x21, 0x00


	//----- nvinfo : EIATTR_KPARAM_INFO
	.align		4
.L_15:
        /*0038*/ 	.byte	0x04, 0x17
        /*003a*/ 	.short	(.L_17 - .L_16)
.L_16:
        /*003c*/ 	.word	0x00000000
        /*0040*/ 	.short	0x0004
        /*0042*/ 	.short	0x0018
        /*0044*/ 	.byte	0x00, 0xf5, 0x21, 0x00


	//----- nvinfo : EIATTR_KPARAM_INFO
	.align		4
.L_17:
        /*0048*/ 	.byte	0x04, 0x17
        /*004a*/ 	.short	(.L_19 - .L_18)
.L_18:
        /*004c*/ 	.word	0x00000000
        /*0050*/ 	.short	0x0003
        /*0052*/ 	.short	0x0010
        /*0054*/ 	.byte	0x00, 0xf5, 0x21, 0x00


	//----- nvinfo : EIATTR_KPARAM_INFO
	.align		4
.L_19:
        /*0058*/ 	.byte	0x04, 0x17
        /*005a*/ 	.short	(.L_21 - .L_20)
.L_20:
        /*005c*/ 	.word	0x00000000
        /*0060*/ 	.short	0x0002
        /*0062*/ 	.short	0x0008
        /*0064*/ 	.byte	0x00, 0xf5, 0x21, 0x00


	//----- nvinfo : EIATTR_KPARAM_INFO
	.align		4
.L_21:
        /*0068*/ 	.byte	0x04, 0x17
        /*006a*/ 	.short	(.L_23 - .L_22)
.L_22:
        /*006c*/ 	.word	0x00000000
        /*0070*/ 	.short	0x0001
        /*0072*/ 	.short	0x0004
        /*0074*/ 	.byte	0x00, 0xf0, 0x11, 0x00


	//----- nvinfo : EIATTR_KPARAM_INFO
	.align		4
.L_23:
        /*0078*/ 	.byte	0x04, 0x17
        /*007a*/ 	.short	(.L_25 - .L_24)
.L_24:
        /*007c*/ 	.word	0x00000000
        /*0080*/ 	.short	0x0000
        /*0082*/ 	.short	0x0000
        /*0084*/ 	.byte	0x00, 0xf0, 0x11, 0x00


	//----- nvinfo : EIATTR_SPARSE_MMA_MASK
	.align		4
.L_25:
        /*0088*/ 	.byte	0x03, 0x50
        /*008a*/ 	.short	0x0000


	//----- nvinfo : EIATTR_MAXREG_COUNT
	.align		4
        /*008c*/ 	.byte	0x03, 0x1b
        /*008e*/ 	.short	0x00ff


	//----- nvinfo : EIATTR_MERCURY_ISA_VERSION
	.align		4
        /*0090*/ 	.byte	0x03, 0x5f
        /*0092*/ 	.short	0x0101


	//----- nvinfo : EIATTR_VRC_CTA_INIT_COUNT
	.align		4
        /*0094*/ 	.byte	0x02, 0x4a
	.zero		1
	.zero		1


	//----- nvinfo : EIATTR_EXIT_INSTR_OFFSETS
	.align		4
        /*0098*/ 	.byte	0x04, 0x1c
        /*009a*/ 	.short	(.L_27 - .L_26)


	//   ....[0]....
.L_26:
        /*009c*/ 	.word	0x00000100


	//   ....[1]....
        /*00a0*/ 	.word	0x000008e0


	//----- nvinfo : EIATTR_CRS_STACK_SIZE
	.align		4
.L_27:
        /*00a4*/ 	.byte	0x04, 0x1e
        /*00a6*/ 	.short	(.L_29 - .L_28)
.L_28:
        /*00a8*/ 	.word	0x00000000


	//----- nvinfo : EIATTR_CBANK_PARAM_SIZE
	.align		4
.L_29:
        /*00ac*/ 	.byte	0x03, 0x19
        /*00ae*/ 	.short	0x0038


	//----- nvinfo : EIATTR_PARAM_CBANK
	.align		4
        /*00b0*/ 	.byte	0x04, 0x0a
        /*00b2*/ 	.short	(.L_31 - .L_30)
	.align		4
.L_30:
        /*00b4*/ 	.word	index@(.nv.constant0._Z15feedforward_gpuiiPKmS0_S0_PKdS2_Pd)
        /*00b8*/ 	.short	0x0380
        /*00ba*/ 	.short	0x0038


	//----- nvinfo : EIATTR_SW_WAR
	.align		4
.L_31:
        /*00bc*/ 	.byte	0x04, 0x36
        /*00be*/ 	.short	(.L_33 - .L_32)
.L_32:
        /*00c0*/ 	.word	0x00000008
.L_33:


//--------------------- .nv.callgraph             --------------------------
	.section	.nv.callgraph,"",@"SHT_CUDA_CALLGRAPH"
	.align	4
	.sectionentsize	8
	.align		4
        /*0000*/ 	.word	0x00000000
	.align		4
        /*0004*/ 	.word	0xffffffff
	.align		4
        /*0008*/ 	.word	0x00000000
	.align		4
        /*000c*/ 	.word	0xfffffffe
	.align		4
        /*0010*/ 	.word	0x00000000
	.align		4
        /*0014*/ 	.word	0xfffffffd
	.align		4
        /*0018*/ 	.word	0x00000000
	.align		4
        /*001c*/ 	.word	0xfffffffc


//--------------------- .text._Z15feedforward_gpuiiPKmS0_S0_PKdS2_Pd --------------------------
	.section	.text._Z15feedforward_gpuiiPKmS0_S0_PKdS2_Pd,"ax",@progbits
	.align	128
        .global         _Z15feedforward_gpuiiPKmS0_S0_PKdS2_Pd
        .type           _Z15feedforward_gpuiiPKmS0_S0_PKdS2_Pd,@function
        .size           _Z15feedforward_gpuiiPKmS0_S0_PKdS2_Pd,(.L_x_11 - _Z15feedforward_gpuiiPKmS0_S0_PKdS2_Pd)
        .other          _Z15feedforward_gpuiiPKmS0_S0_PKdS2_Pd,@"STO_CUDA_ENTRY STV_DEFAULT"
_Z15feedforward_gpuiiPKmS0_S0_PKdS2_Pd:
.text._Z15feedforward_gpuiiPKmS0_S0_PKdS2_Pd:
[----:B------:R-:W-:Y:S08]  /*0000*/  LDC R1, c[0x0][0x37c] ;  /* 0x0000df00ff017b82 */ /* 0x000ff00000000800 */
[----:B------:R-:W0:Y:S01]  /*0010*/  LDC.64 R4, c[0x0][0x390] ;  /* 0x0000e400ff047b82 */ /* 0x000e220000000a00 */
[----:B------:R-:W1:Y:S07]  /*0020*/  LDCU.64 UR6, c[0x0][0x358] ;  /* 0x00006b00ff0677ac */ /* 0x000e6e0008000a00 */
[----:B------:R-:W0:Y:S02]  /*0030*/  LDC.64 R12, c[0x0][0x380] ;  /* 0x0000e000ff0c7b82 */ /* 0x000e240000000a00 */
[----:B0-----:R-:W-:-:S05]  /*0040*/  IMAD.WIDE R4, R13, 0x8, R4 ;  /* 0x000000080d047825 */ /* 0x001fca00078e0204 */
[----:B-1----:R-:W2:Y:S04]  /*0050*/  LDG.E.64 R2, desc[UR6][R4.64] ;  /* 0x0000000604027981 */ /* 0x002ea8000c1e1b00 */
[----:B------:R-:W3:Y:S01]  /*0060*/  LDG.E.64 R6, desc[UR6][R4.64+0x8] ;  /* 0x0000080604067981 */ /* 0x000ee2000c1e1b00 */
[----:B------:R-:W0:Y:S01]  /*0070*/  S2UR UR4, SR_CTAID.X ;  /* 0x00000000000479c3 */ /* 0x000e220000002500 */
[----:B------:R-:W1:Y:S01]  /*0080*/  S2R R0, SR_TID.X ;  /* 0x0000000000007919 */ /* 0x000e620000002100 */
[----:B0-----:R-:W-:-:S05]  /*0090*/  IMAD R9, R12, UR4, RZ ;  /* 0x000000040c097c24 */ /* 0x001fca000f8e02ff */
[----:B-1----:R-:W-:-:S05]  /*00a0*/  IADD3 R0, P0, PT, R9, R0, RZ ;  /* 0x0000000009007210 */ /* 0x002fca0007f1e0ff */
[----:B------:R-:W-:Y:S01]  /*00b0*/  IMAD.X R8, RZ, RZ, RZ, P0 ;  /* 0x000000ffff087224 */ /* 0x000fe200000e06ff */
[----:B--2---:R-:W-:-:S05]  /*00c0*/  IADD3 R9, P0, PT, R2, R0, RZ ;  /* 0x0000000002097210 */ /* 0x004fca0007f1e0ff */
[----:B------:R-:W-:Y:S01]  /*00d0*/  IMAD.X R3, R3, 0x1, R8, P0 ;  /* 0x0000000103037824 */ /* 0x000fe200000e0608 */
[----:B---3--:R-:W-:-:S04]  /*00e0*/  ISETP.GE.U32.AND P0, PT, R9, R6, PT ;  /* 0x000000060900720c */ /* 0x008fc80003f06070 */
[----:B------:R-:W-:-:S13]  /*00f0*/  ISETP.GE.U32.AND.EX P0, PT, R3, R7, PT, P0 ;  /* 0x000000070300720c */ /* 0x000fda0003f06100 */
[----:B------:R-:W-:Y:S05]  /*0100*/  @P0 EXIT ;  /* 0x000000000000094d */ /* 0x000fea0003800000 */
[----:B------:R-:W0:Y:S01]  /*0110*/  LDCU.64 UR4, c[0x0][0x3a0] ;  /* 0x00007400ff0477ac */ /* 0x000e220008000a00 */
[C---:B------:R-:W-:Y:S01]  /*0120*/  IMAD.SHL.U32 R2, R9.reuse, 0x8, RZ ;  /* 0x0000000809027824 */ /* 0x040fe200078e00ff */
[----:B------:R-:W-:Y:S01]  /*0130*/  SHF.L.U64.HI R3, R9, 0x3, R3 ;  /* 0x0000000309037819 */ /* 0x000fe20000010203 */
[----:B------:R-:W1:Y:S01]  /*0140*/  LDC.64 R10, c[0x0][0x388] ;  /* 0x0000e200ff0a7b82 */ /* 0x000e620000000a00 */
[----:B------:R-:W2:Y:S02]  /*0150*/  LDCU.64 UR8, c[0x0][0x3b0] ;  /* 0x00007600ff0877ac */ /* 0x000ea40008000a00 */
[----:B0-----:R-:W-:-:S04]  /*0160*/  IADD3 R6, P0, PT, R2, UR4, RZ ;  /* 0x0000000402067c10 */ /* 0x001fc8000ff1e0ff */
[----:B------:R-:W-:-:S06]  /*0170*/  IADD3.X R7, PT, PT, R3, UR5, RZ, P0, !PT ;  /* 0x0000000503077c10 */ /* 0x000fcc00087fe4ff */
[----:B------:R-:W3:Y:S01]  /*0180*/  LDG.E.64 R6, desc[UR6][R6.64] ;  /* 0x0000000606067981 */ /* 0x000ee2000c1e1b00 */
[----:B--2---:R-:W-:Y:S01]  /*0190*/  IADD3 R2, P0, PT, R2, UR8, RZ ;  /* 0x0000000802027c10 */ /* 0x004fe2000ff1e0ff */
[----:B-1----:R-:W-:-:S03]  /*01a0*/  IMAD.WIDE R10, R13, 0x8, R10 ;  /* 0x000000080d0a7825 */ /* 0x002fc600078e020a */
[----:B------:R-:W-:-:S05]  /*01b0*/  IADD3.X R3, PT, PT, R3, UR9, RZ, P0, !PT ;  /* 0x0000000903037c10 */ /* 0x000fca00087fe4ff */
[----:B---3--:R0:W-:Y:S04]  /*01c0*/  STG.E.64 desc[UR6][R2.64], R6 ;  /* 0x0000000602007986 */ /* 0x0081e8000c101b06 */
[----:B------:R-:W2:Y:S02]  /*01d0*/  LDG.E.64 R14, desc[UR6][R10.64+-0x8] ;  /* 0xfffff8060a0e7981 */ /* 0x000ea4000c1e1b00 */
[----:B--2---:R-:W-:-:S04]  /*01e0*/  ISETP.NE.U32.AND P0, PT, R14, RZ, PT ;  /* 0x000000ff0e00720c */ /* 0x004fc80003f05070 */
[----:B------:R-:W-:-:S13]  /*01f0*/  ISETP.NE.AND.EX P0, PT, R15, RZ, PT, P0 ;  /* 0x000000ff0f00720c */ /* 0x000fda0003f05300 */
[----:B0-----:R-:W-:Y:S05]  /*0200*/  @!P0 BRA `(.L_x_0) ;  /* 0x00000000007c8947 */ /* 0x001fea0003800000 */
[----:B------:R-:W0:Y:S01]  /*0210*/  LDC.64 R14, c[0x0][0x398] ;  /* 0x0000e600ff0e7b82 */ /* 0x000e220000000a00 */
[----:B------:R-:W1:Y:S01]  /*0220*/  LDCU.64 UR10, c[0x0][0x3a8] ;  /* 0x00007500ff0a77ac */ /* 0x000e620008000a00 */
[----:B------:R-:W-:Y:S01]  /*0230*/  UMOV UR4, URZ ;  /* 0x000000ff00047c82 */ /* 0x000fe20008000000 */
[----:B------:R-:W-:Y:S01]  /*0240*/  UMOV UR5, URZ ;  /* 0x000000ff00057c82 */ /* 0x000fe20008000000 */
[----:B01----:R-:W-:-:S07]  /*0250*/  IMAD.WIDE R12, R13, 0x8, R14 ;  /* 0x000000080d0c7825 */ /* 0x003fce00078e020e */
.L_x_1:
[----:B------:R-:W2:Y:S04]  /*0260*/  LDG.E.64 R16, desc[UR6][R12.64] ;  /* 0x000000060c107981 */ /* 0x000ea8000c1e1b00 */
[----:B------:R-:W3:Y:S04]  /*0270*/  LDG.E.64 R18, desc[UR6][R10.64] ;  /* 0x000000060a127981 */ /* 0x000ee8000c1e1b00 */
[----:B------:R-:W4:Y:S01]  /*0280*/  LDG.E.64 R14, desc[UR6][R4.64+-0x8] ;  /* 0xfffff806040e7981 */ /* 0x000f22000c1e1b00 */
[----:B--2---:R-:W-:Y:S01]  /*0290*/  IADD3 R16, P0, PT, R16, R0, RZ ;  /* 0x0000000010107210 */ /* 0x004fe20007f1e0ff */
[----:B---3--:R-:W-:-:S04]  /*02a0*/  IMAD R9, R19, UR4, RZ ;  /* 0x0000000413097c24 */ /* 0x008fc8000f8e02ff */
[----:B------:R-:W-:Y:S01]  /*02b0*/  IMAD.X R17, R17, 0x1, R8, P0 ;  /* 0x0000000111117824 */ /* 0x000fe200000e0608 */
[----:B----4-:R-:W-:Y:S01]  /*02c0*/  IADD3 R14, P0, PT, R14, UR4, RZ ;  /* 0x000000040e0e7c10 */ /* 0x010fe2000ff1e0ff */
[C---:B------:R-:W-:Y:S02]  /*02d0*/  IMAD R9, R18.reuse, UR5, R9 ;  /* 0x0000000512097c24 */ /* 0x040fe4000f8e0209 */
[----:B------:R-:W-:Y:S01]  /*02e0*/  IMAD.WIDE.U32 R16, R18, UR4, R16 ;  /* 0x0000000412107c25 */ /* 0x000fe2000f8e0010 */
[----:B------:R-:W-:Y:S02]  /*02f0*/  IADD3.X R15, PT, PT, R15, UR5, RZ, P0, !PT ;  /* 0x000000050f0f7c10 */ /* 0x000fe400087fe4ff */
[----:B------:R-:W-:Y:S01]  /*0300*/  LEA R18, P0, R14, UR8, 0x3 ;  /* 0x000000080e127c11 */ /* 0x000fe2000f8018ff */
[----:B------:R-:W-:Y:S01]  /*0310*/  IMAD.IADD R9, R17, 0x1, R9 ;  /* 0x0000000111097824 */ /* 0x000fe200078e0209 */
[----:B------:R-:W-:Y:S02]  /*0320*/  LEA R20, P1, R16, UR10, 0x3 ;  /* 0x0000000a10147c11 */ /* 0x000fe4000f8218ff */
[----:B------:R-:W-:-:S02]  /*0330*/  LEA.HI.X R19, R14, UR9, R15, 0x3, P0 ;  /* 0x000000090e137c11 */ /* 0x000fc400080f1c0f */
[----:B------:R-:W-:-:S03]  /*0340*/  LEA.HI.X R21, R16, UR11, R9, 0x3, P1 ;  /* 0x0000000b10157c11 */ /* 0x000fc600088f1c09 */
[----:B------:R-:W2:Y:S04]  /*0350*/  LDG.E.64 R14, desc[UR6][R18.64] ;  /* 0x00000006120e7981 */ /* 0x000ea8000c1e1b00 */
[----:B------:R-:W2:Y:S01]  /*0360*/  LDG.E.64 R16, desc[UR6][R20.64] ;  /* 0x0000000614107981 */ /* 0x000ea2000c1e1b00 */
[----:B------:R-:W-:Y:S01]  /*0370*/  UIADD3 UR4, UP0, UPT, UR4, 0x1, URZ ;  /* 0x0000000104047890 */ /* 0x000fe2000ff1e0ff */
[----:B--2---:R-:W-:-:S07]  /*0380*/  DFMA R6, R14, R16, R6 ;  /* 0x000000100e06722b */ /* 0x004fce0000000006 */
[----:B------:R0:W-:Y:S04]  /*0390*/  STG.E.64 desc[UR6][R2.64], R6 ;  /* 0x0000000602007986 */ /* 0x0001e8000c101b06 */
[----:B------:R-:W2:Y:S01]  /*03a0*/  LDG.E.64 R14, desc[UR6][R10.64+-0x8] ;  /* 0xfffff8060a0e7981 */ /* 0x000ea2000c1e1b00 */
[----:B------:R-:W-:-:S06]  /*03b0*/  UIADD3.X UR5, UPT, UPT, URZ, UR5, URZ, UP0, !UPT ;  /* 0x00000005ff057290 */ /* 0x000fcc00087fe4ff */
[----:B------:R-:W-:Y:S01]  /*03c0*/  IMAD.U32 R9, RZ, RZ, UR5 ;  /* 0x00000005ff097e24 */ /* 0x000fe2000f8e00ff */
[----:B--2---:R-:W-:-:S04]  /*03d0*/  ISETP.LE.U32.AND P0, PT, R14, UR4, PT ;  /* 0x000000040e007c0c */ /* 0x004fc8000bf03070 */
[----:B------:R-:W-:-:S13]  /*03e0*/  ISETP.GE.U32.AND.EX P0, PT, R9, R15, PT, P0 ;  /* 0x0000000f0900720c */ /* 0x000fda0003f06100 */
[----:B0-----:R-:W-:Y:S05]  /*03f0*/  @!P0 BRA `(.L_x_1) ;  /* 0xfffffffc00988947 */ /* 0x001fea000383ffff */
.L_x_0:
[----:B------:R-:W-:Y:S01]  /*0400*/  IMAD.MOV.U32 R4, RZ, RZ, 0x652b82fe ;  /* 0x652b82feff047424 */ /* 0x000fe200078e00ff */
[----:B------:R-:W-:Y:S01]  /*0410*/  UMOV UR4, 0xfefa39ef ;  /* 0xfefa39ef00047882 */ /* 0x000fe20000000000 */
[----:B------:R-:W-:Y:S01]  /*0420*/  IMAD.MOV.U32 R5, RZ, RZ, 0x3ff71547 ;  /* 0x3ff71547ff057424 */ /* 0x000fe200078e00ff */
[----:B------:R-:W-:Y:S01]  /*0430*/  UMOV UR5, 0x3fe62e42 ;  /* 0x3fe62e4200057882 */ /* 0x000fe20000000000 */
[----:B------:R-:W-:Y:S01]  /*0440*/  DADD R12, -RZ, -R6 ;  /* 0x00000000ff0c7229 */ /* 0x000fe20000000906 */
[----:B------:R-:W-:Y:S03]  /*0450*/  BSSY.RECONVERGENT B0, `(.L_x_2) ;  /* 0x0000037000007945 */ /* 0x000fe60003800200 */
[----:B------:R-:W-:-:S06]  /*0460*/  DFMA R4, R6, -R4, 6.75539944105574400000e+15 ;  /* 0x433800000604742b */ /* 0x000fcc0000000804 */
[----:B------:R-:W-:Y:S02]  /*0470*/  FSETP.GEU.AND P0, PT, |R13|, 4.1917929649353027344, PT ;  /* 0x4086232b0d00780b */ /* 0x000fe40003f0e200 */
[----:B------:R-:W-:-:S08]  /*0480*/  DADD R8, R4, -6.75539944105574400000e+15 ;  /* 0xc338000004087429 */ /* 0x000fd00000000000 */
[----:B------:R-:W-:Y:S01]  /*0490*/  DFMA R10, R8, -UR4, -R6 ;  /* 0x80000004080a7c2b */ /* 0x000fe20008000806 */
[----:B------:R-:W-:Y:S01]  /*04a0*/  UMOV UR4, 0x3b39803f ;  /* 0x3b39803f00047882 */ /* 0x000fe20000000000 */
[----:B------:R-:W-:-:S06]  /*04b0*/  UMOV UR5, 0x3c7abc9e ;  /* 0x3c7abc9e00057882 */ /* 0x000fcc0000000000 */
[----:B------:R-:W-:Y:S01]  /*04c0*/  DFMA R8, R8, -UR4, R10 ;  /* 0x8000000408087c2b */ /* 0x000fe2000800000a */
[----:B------:R-:W-:Y:S01]  /*04d0*/  UMOV UR4, 0x69ce2bdf ;  /* 0x69ce2bdf00047882 */ /* 0x000fe20000000000 */
[----:B------:R-:W-:Y:S01]  /*04e0*/  IMAD.MOV.U32 R10, RZ, RZ, -0x35dec16 ;  /* 0xfca213eaff0a7424 */ /* 0x000fe200078e00ff */
[----:B------:R-:W-:Y:S01]  /*04f0*/  UMOV UR5, 0x3e5ade15 ;  /* 0x3e5ade1500057882 */ /* 0x000fe20000000000 */
[----:B------:R-:W-:-:S06]  /*0500*/  IMAD.MOV.U32 R11, RZ, RZ, 0x3e928af3 ;  /* 0x3e928af3ff0b7424 */ /* 0x000fcc00078e00ff */
[----:B------:R-:W-:Y:S01]  /*0510*/  DFMA R10, R8, UR4, R10 ;  /* 0x00000004080a7c2b */ /* 0x000fe2000800000a */
[----:B------:R-:W-:Y:S01]  /*0520*/  UMOV UR4, 0x62401315 ;  /* 0x6240131500047882 */ /* 0x000fe20000000000 */
[----:B------:R-:W-:-:S06]  /*0530*/  UMOV UR5, 0x3ec71dee ;  /* 0x3ec71dee00057882 */ /* 0x000fcc0000000000 */
[----:B------:R-:W-:Y:S01]  /*0540*/  DFMA R10, R8, R10, UR4 ;  /* 0x00000004080a7e2b */ /* 0x000fe2000800000a */
        /* <DEDUP_REMOVED lines=20> */
[----:B------:R-:W-:-:S08]  /*0690*/  DFMA R10, R8, R10, UR4 ;  /* 0x00000004080a7e2b */ /* 0x000fd0000800000a */
[----:B------:R-:W-:-:S08]  /*06a0*/  DFMA R10, R8, R10, 1 ;  /* 0x3ff00000080a742b */ /* 0x000fd0000000000a */
[----:B------:R-:W-:-:S10]  /*06b0*/  DFMA R10, R8, R10, 1 ;  /* 0x3ff00000080a742b */ /* 0x000fd4000000000a */
[----:B------:R-:W-:Y:S02]  /*06c0*/  IMAD R9, R4, 0x100000, R11 ;  /* 0x0010000004097824 */ /* 0x000fe400078e020b */
[----:B------:R-:W-:Y:S01]  /*06d0*/  IMAD.MOV.U32 R8, RZ, RZ, R10 ;  /* 0x000000ffff087224 */ /* 0x000fe200078e000a */
[----:B------:R-:W-:Y:S06]  /*06e0*/  @!P0 BRA `(.L_x_3) ;  /* 0x0000000000348947 */ /* 0x000fec0003800000 */
[----:B------:R-:W-:Y:S01]  /*06f0*/  FSETP.GEU.AND P1, PT, |R13|, 4.2275390625, PT ;  /* 0x408748000d00780b */ /* 0x000fe20003f2e200 */
[C---:B------:R-:W-:Y:S02]  /*0700*/  DADD R8, -R6.reuse, +INF ;  /* 0x7ff0000006087429 */ /* 0x040fe40000000100 */
[----:B------:R-:W-:-:S08]  /*0710*/  DSETP.GT.AND P0, PT, R6, RZ, PT ;  /* 0x000000ff0600722a */ /* 0x000fd00003f04000 */
[----:B------:R-:W-:Y:S02]  /*0720*/  FSEL R8, R8, RZ, !P0 ;  /* 0x000000ff08087208 */ /* 0x000fe40004000000 */
[----:B------:R-:W-:Y:S01]  /*0730*/  @!P1 LEA.HI R0, R4, R4, RZ, 0x1 ;  /* 0x0000000404009211 */ /* 0x000fe200078f08ff */
[----:B------:R-:W-:Y:S01]  /*0740*/  @!P1 IMAD.MOV.U32 R6, RZ, RZ, RZ ;  /* 0x000000ffff069224 */ /* 0x000fe200078e00ff */
[----:B------:R-:W-:Y:S02]  /*0750*/  FSEL R9, R9, RZ, !P0 ;  /* 0x000000ff09097208 */ /* 0x000fe40004000000 */
[----:B------:R-:W-:-:S05]  /*0760*/  @!P1 SHF.R.S32.HI R5, RZ, 0x1, R0 ;  /* 0x00000001ff059819 */ /* 0x000fca0000011400 */
[----:B------:R-:W-:Y:S02]  /*0770*/  @!P1 IMAD.IADD R4, R4, 0x1, -R5 ;  /* 0x0000000104049824 */ /* 0x000fe400078e0a05 */
[----:B------:R-:W-:-:S03]  /*0780*/  @!P1 IMAD R5, R5, 0x100000, R11 ;  /* 0x0010000005059824 */ /* 0x000fc600078e020b */
[----:B------:R-:W-:Y:S01]  /*0790*/  @!P1 LEA R7, R4, 0x3ff00000, 0x14 ;  /* 0x3ff0000004079811 */ /* 0x000fe200078ea0ff */
[----:B------:R-:W-:-:S06]  /*07a0*/  @!P1 IMAD.MOV.U32 R4, RZ, RZ, R10 ;  /* 0x000000ffff049224 */ /* 0x000fcc00078e000a */
[----:B------:R-:W-:-:S11]  /*07b0*/  @!P1 DMUL R8, R4, R6 ;  /* 0x0000000604089228 */ /* 0x000fd60000000000 */
.L_x_3:
[----:B------:R-:W-:Y:S05]  /*07c0*/  BSYNC.RECONVERGENT B0 ;  /* 0x0000000000007941 */ /* 0x000fea0003800200 */
.L_x_2:
[----:B------:R-:W-:Y:S01]  /*07d0*/  DADD R10, R8, 1 ;  /* 0x3ff00000080a7429 */ /* 0x000fe20000000000 */
[----:B------:R-:W-:Y:S05]  /*07e0*/  BSSY.RECONVERGENT B0, `(.L_x_4) ;  /* 0x000000e000007945 */ /* 0x000fea0003800200 */
[----:B------:R-:W0:Y:S04]  /*07f0*/  MUFU.RCP64H R5, R11 ;  /* 0x0000000b00057308 */ /* 0x000e280000001800 */
[----:B------:R-:W-:-:S05]  /*0800*/  VIADD R4, R11, 0x300402 ;  /* 0x003004020b047836 */ /* 0x000fca0000000000 */
[----:B------:R-:W-:Y:S01]  /*0810*/  FSETP.GEU.AND P0, PT, |R4|, 5.8789094863358348022e-39, PT ;  /* 0x004004020400780b */ /* 0x000fe20003f0e200 */
[----:B0-----:R-:W-:-:S08]  /*0820*/  DFMA R6, -R10, R4, 1 ;  /* 0x3ff000000a06742b */ /* 0x001fd00000000104 */
[----:B------:R-:W-:-:S08]  /*0830*/  DFMA R6, R6, R6, R6 ;  /* 0x000000060606722b */ /* 0x000fd00000000006 */
[----:B------:R-:W-:-:S08]  /*0840*/  DFMA R6, R4, R6, R4 ;  /* 0x000000060406722b */ /* 0x000fd00000000004 */
[----:B------:R-:W-:-:S08]  /*0850*/  DFMA R8, -R10, R6, 1 ;  /* 0x3ff000000a08742b */ /* 0x000fd00000000106 */
[----:B------:R-:W-:Y:S01]  /*0860*/  DFMA R6, R6, R8, R6 ;  /* 0x000000080606722b */ /* 0x000fe20000000006 */
[----:B------:R-:W-:Y:S10]  /*0870*/  @P0 BRA `(.L_x_5) ;  /* 0x0000000000100947 */ /* 0x000ff40003800000 */
[----:B------:R-:W-:-:S05]  /*0880*/  LOP3.LUT R0, R11, 0x7fffffff, RZ, 0xc0, !PT ;  /* 0x7fffffff0b007812 */ /* 0x000fca00078ec0ff */
[----:B------:R-:W-:Y:S01]  /*0890*/  VIADD R8, R0, 0xfff00000 ;  /* 0xfff0000000087836 */ /* 0x000fe20000000000 */
[----:B------:R-:W-:-:S07]  /*08a0*/  MOV R0, 0x8c0 ;  /* 0x000008c000007802 */ /* 0x000fce0000000f00 */
[----:B------:R-:W-:Y:S05]  /*08b0*/  CALL.REL.NOINC `($__internal_0_$__cuda_sm20_dblrcp_rn_slowpath_v3) ;  /* 0x00000000000c7944 */ /* 0x000fea0003c00000 */
.L_x_5:
[----:B------:R-:W-:Y:S05]  /*08c0*/  BSYNC.RECONVERGENT B0 ;  /* 0x0000000000007941 */ /* 0x000fea0003800200 */
.L_x_4:
[----:B------:R-:W-:Y:S01]  /*08d0*/  STG.E.64 desc[UR6][R2.64], R6 ;  /* 0x0000000602007986 */ /* 0x000fe2000c101b06 */
[----:B------:R-:W-:Y:S05]  /*08e0*/  EXIT ;  /* 0x000000000000794d */ /* 0x000fea0003800000 */
        .weak           $__internal_0_$__cuda_sm20_dblrcp_rn_slowpath_v3
        .type           $__internal_0_$__cuda_sm20_dblrcp_rn_slowpath_v3,@function
        .size           $__internal_0_$__cuda_sm20_dblrcp_rn_slowpath_v3,(.L_x_11 - $__internal_0_$__cuda_sm20_dblrcp_rn_slowpath_v3)
$__internal_0_$__cuda_sm20_dblrcp_rn_slowpath_v3:
[----:B------:R-:W-:Y:S01]  /*08f0*/  IMAD.MOV.U32 R4, RZ, RZ, R10 ;  /* 0x000000ffff047224 */ /* 0x000fe200078e000a */
[----:B------:R-:W-:Y:S01]  /*0900*/  BSSY.RECONVERGENT B1, `(.L_x_6) ;  /* 0x0000025000017945 */ /* 0x000fe20003800200 */
[----:B------:R-:W-:-:S06]  /*0910*/  IMAD.MOV.U32 R5, RZ, RZ, R11 ;  /* 0x000000ffff057224 */ /* 0x000fcc00078e000b */
[----:B------:R-:W-:-:S14]  /*0920*/  DSETP.GTU.AND P0, PT, |R4|, +INF , PT ;  /* 0x7ff000000400742a */ /* 0x000fdc0003f0c200 */
[----:B------:R-:W-:Y:S05]  /*0930*/  @P0 BRA `(.L_x_7) ;  /* 0x00000000007c0947 */ /* 0x000fea0003800000 */
[----:B------:R-:W-:-:S05]  /*0940*/  LOP3.LUT R10, R11, 0x7fffffff, RZ, 0xc0, !PT ;  /* 0x7fffffff0b0a7812 */ /* 0x000fca00078ec0ff */
[----:B------:R-:W-:-:S05]  /*0950*/  VIADD R6, R10, 0xffffffff ;  /* 0xffffffff0a067836 */ /* 0x000fca0000000000 */
[----:B------:R-:W-:-:S13]  /*0960*/  ISETP.GE.U32.AND P0, PT, R6, 0x7fefffff, PT ;  /* 0x7fefffff0600780c */ /* 0x000fda0003f06070 */
[----:B------:R-:W-:Y:S01]  /*0970*/  @P0 LOP3.LUT R7, R5, 0x7ff00000, RZ, 0x3c, !PT ;  /* 0x7ff0000005070812 */ /* 0x000fe200078e3cff */
[----:B------:R-:W-:Y:S01]  /*0980*/  @P0 IMAD.MOV.U32 R6, RZ, RZ, RZ ;  /* 0x000000ffff060224 */ /* 0x000fe200078e00ff */
[----:B------:R-:W-:Y:S06]  /*0990*/  @P0 BRA `(.L_x_8) ;  /* 0x00000000006c0947 */ /* 0x000fec0003800000 */
[----:B------:R-:W-:-:S13]  /*09a0*/  ISETP.GE.U32.AND P0, PT, R10, 0x1000001, PT ;  /* 0x010000010a00780c */ /* 0x000fda0003f06070 */
[----:B------:R-:W-:Y:S05]  /*09b0*/  @!P0 BRA `(.L_x_9) ;  /* 0x0000000000348947 */ /* 0x000fea0003800000 */
[----:B------:R-:W-:Y:S02]  /*09c0*/  VIADD R7, R5, 0xc0200000 ;  /* 0xc020000005077836 */ /* 0x000fe40000000000 */
[----:B------:R-:W-:Y:S02]  /*09d0*/  IMAD.MOV.U32 R6, RZ, RZ, R4 ;  /* 0x000000ffff067224 */ /* 0x000fe400078e0004 */
[----:B------:R-:W0:Y:S04]  /*09e0*/  MUFU.RCP64H R9, R7 ;  /* 0x0000000700097308 */ /* 0x000e280000001800 */
[----:B0-----:R-:W-:-:S08]  /*09f0*/  DFMA R10, -R6, R8, 1 ;  /* 0x3ff00000060a742b */ /* 0x001fd00000000108 */
[----:B------:R-:W-:-:S08]  /*0a00*/  DFMA R10, R10, R10, R10 ;  /* 0x0000000a0a0a722b */ /* 0x000fd0000000000a */
[----:B------:R-:W-:-:S08]  /*0a10*/  DFMA R10, R8, R10, R8 ;  /* 0x0000000a080a722b */ /* 0x000fd00000000008 */
[----:B------:R-:W-:-:S08]  /*0a20*/  DFMA R8, -R6, R10, 1 ;  /* 0x3ff000000608742b */ /* 0x000fd0000000010a */
[----:B------:R-:W-:-:S08]  /*0a30*/  DFMA R8, R10, R8, R10 ;  /* 0x000000080a08722b */ /* 0x000fd0000000000a */
[----:B------:R-:W-:-:S08]  /*0a40*/  DMUL R8, R8, 2.2250738585072013831e-308 ;  /* 0x0010000008087828 */ /* 0x000fd00000000000 */
[----:B------:R-:W-:-:S08]  /*0a50*/  DFMA R4, -R4, R8, 1 ;  /* 0x3ff000000404742b */ /* 0x000fd00000000108 */
[----:B------:R-:W-:-:S08]  /*0a60*/  DFMA R4, R4, R4, R4 ;  /* 0x000000040404722b */ /* 0x000fd00000000004 */
[----:B------:R-:W-:Y:S01]  /*0a70*/  DFMA R6, R8, R4, R8 ;  /* 0x000000040806722b */ /* 0x000fe20000000008 */
[----:B------:R-:W-:Y:S10]  /*0a80*/  BRA `(.L_x_8) ;  /* 0x0000000000307947 */ /* 0x000ff40003800000 */
.L_x_9:
[----:B------:R-:W-:Y:S01]  /*0a90*/  DMUL R4, R4, 8.11296384146066816958e+31 ;  /* 0x4690000004047828 */ /* 0x000fe20000000000 */
[----:B------:R-:W-:-:S05]  /*0aa0*/  IMAD.MOV.U32 R6, RZ, RZ, R8 ;  /* 0x000000ffff067224 */ /* 0x000fca00078e0008 */
[----:B------:R-:W0:Y:S02]  /*0ab0*/  MUFU.RCP64H R7, R5 ;  /* 0x0000000500077308 */ /* 0x000e240000001800 */
[----:B0-----:R-:W-:-:S08]  /*0ac0*/  DFMA R8, -R4, R6, 1 ;  /* 0x3ff000000408742b */ /* 0x001fd00000000106 */
[----:B------:R-:W-:-:S08]  /*0ad0*/  DFMA R8, R8, R8, R8 ;  /* 0x000000080808722b */ /* 0x000fd00000000008 */
[----:B------:R-:W-:-:S08]  /*0ae0*/  DFMA R8, R6, R8, R6 ;  /* 0x000000080608722b */ /* 0x000fd00000000006 */
[----:B------:R-:W-:-:S08]  /*0af0*/  DFMA R6, -R4, R8, 1 ;  /* 0x3ff000000406742b */ /* 0x000fd00000000108 */
[----:B------:R-:W-:-:S08]  /*0b00*/  DFMA R6, R8, R6, R8 ;  /* 0x000000060806722b */ /* 0x000fd00000000008 */
[----:B------:R-:W-:Y:S01]  /*0b10*/  DMUL R6, R6, 8.11296384146066816958e+31 ;  /* 0x4690000006067828 */ /* 0x000fe20000000000 */
[----:B------:R-:W-:Y:S10]  /*0b20*/  BRA `(.L_x_8) ;  /* 0x0000000000087947 */ /* 0x000ff40003800000 */
.L_x_7:
[----:B------:R-:W-:Y:S01]  /*0b30*/  LOP3.LUT R7, R5, 0x80000, RZ, 0xfc, !PT ;  /* 0x0008000005077812 */ /* 0x000fe200078efcff */
[----:B------:R-:W-:-:S07]  /*0b40*/  IMAD.MOV.U32 R6, RZ, RZ, R4 ;  /* 0x000000ffff067224 */ /* 0x000fce00078e0004 */
.L_x_8:
[----:B------:R-:W-:Y:S05]  /*0b50*/  BSYNC.RECONVERGENT B1 ;  /* 0x0000000000017941 */ /* 0x000fea0003800200 */
.L_x_6:
[----:B------:R-:W-:Y:S02]  /*0b60*/  IMAD.MOV.U32 R4, RZ, RZ, R0 ;  /* 0x000000ffff047224 */ /* 0x000fe400078e0000 */
[----:B------:R-:W-:-:S04]  /*0b70*/  IMAD.MOV.U32 R5, RZ, RZ, 0x0 ;  /* 0x00000000ff057424 */ /* 0x000fc800078e00ff */
[----:B------:R-:W-:Y:S05]  /*0b80*/  RET.REL.NODEC R4 `(_Z15feedforward_gpuiiPKmS0_S0_PKdS2_Pd) ;  /* 0xfffffff4041c7950 */ /* 0x000fea0003c3ffff */
.L_x_10:
[----:B------:R-:W-:-:S00]  /*0b90*/  BRA `(.L_x_10) ;  /* 0xfffffffc00fc7947 */ /* 0x000fc0000383ffff */
[----:B------:R-:W-:-:S00]  /*0ba0*/  NOP ;  /* 0x0000000000007918 */ /* 0x000fc00000000000 */
        /* <DEDUP_REMOVED lines=13> */
.L_x_11:


//--------------------- .nv.shared.reserved.0     --------------------------
	.section	.nv.shared.reserved.0,"aw",@nobits
	.weak		__nv_reservedSMEM_offset_0_alias
	.size		__nv_reservedSMEM_offset_0_alias, 0, 64
	.other		__nv_reservedSMEM_offset_0_alias,@"STO_CUDA_RESERVED_SHARED STV_DEFAULT"
__nv_reservedSMEM_offset_0_alias:
	.zero		0
	.zero		64


//--------------------- .nv.constant0._Z15feedforward_gpuiiPKmS0_S0_PKdS2_Pd --------------------------
	.section	.nv.constant0._Z15feedforward_gpuiiPKmS0_S0_PKdS2_Pd,"a",@progbits
	.sectionflags	@""
	.align	4
.nv.constant0._Z15feedforward_gpuiiPKmS0_S0_PKdS2_Pd:
	.zero		952


//--------------------- SYMBOLS --------------------------

	.type		.nv.reservedSmem.offset0,@object
	.size		.nv.reservedSmem.offset0,0x4
